	.headerflags	@"EF_CUDA_TEXMODE_UNIFIED EF_CUDA_64BIT_ADDRESS EF_CUDA_ACCELERATORS EF_CUDA_SM90 EF_CUDA_VIRTUAL_SM(EF_CUDA_SM90)"
	.elftype	@"ET_EXEC"


//--------------------- .nv.info                  --------------------------
	.section	.nv.info,"",@"SHT_CUDA_INFO"
	.align	4


	//----- nvinfo : EIATTR_REGCOUNT
	.align		4
        /*0000*/ 	.byte	0x04, 0x2f
        /*0002*/ 	.short	(.L_3 - .L_2)
	.align		4
.L_2:
        /*0004*/ 	.word	index@(triton_poi_fused__native_batch_norm_legit_no_training__unsafe_index_relu_35)
        /*0008*/ 	.word	0x0000001a


	//----- nvinfo : EIATTR_MIN_STACK_SIZE
	.align		4
.L_3:
        /*000c*/ 	.byte	0x04, 0x12
        /*000e*/ 	.short	(.L_5 - .L_4)
	.align		4
.L_4:
        /*0010*/ 	.word	index@(triton_poi_fused__native_batch_norm_legit_no_training__unsafe_index_relu_35)
        /*0014*/ 	.word	0x00000000


	//----- nvinfo : EIATTR_FRAME_SIZE
	.align		4
.L_5:
        /*0018*/ 	.byte	0x04, 0x11
        /*001a*/ 	.short	(.L_7 - .L_6)
	.align		4
.L_6:
        /*001c*/ 	.word	index@(triton_poi_fused__native_batch_norm_legit_no_training__unsafe_index_relu_35)
        /*0020*/ 	.word	0x00000000


	//----- nvinfo : EIATTR_MIN_STACK_SIZE
	.align		4
.L_7:
        /*0024*/ 	.byte	0x04, 0x12
        /*0026*/ 	.short	(.L_9 - .L_8)
	.align		4
.L_8:
        /*0028*/ 	.word	index@(triton_poi_fused__native_batch_norm_legit_no_training__unsafe_index_relu_35)
        /*002c*/ 	.word	0x00000000
.L_9:


//--------------------- .nv.info.triton_poi_fused__native_batch_norm_legit_no_training__unsafe_index_relu_35 --------------------------
	.section	.nv.info.triton_poi_fused__native_batch_norm_legit_no_training__unsafe_index_relu_35,"",@"SHT_CUDA_INFO"
	.sectionflags	@""
	.align	4


	//----- nvinfo : EIATTR_CUDA_API_VERSION
	.align		4
        /*0000*/ 	.byte	0x04, 0x37
        /*0002*/ 	.short	(.L_11 - .L_10)
.L_10:
        /*0004*/ 	.word	0x0000007c


	//----- nvinfo : EIATTR_KPARAM_INFO
	.align		4
.L_11:
        /*0008*/ 	.byte	0x04, 0x17
        /*000a*/ 	.short	(.L_13 - .L_12)
.L_12:
        /*000c*/ 	.word	0x00000000
        /*0010*/ 	.short	0x0007
        /*0012*/ 	.short	0x0038
        /*0014*/ 	.byte	0x00, 0xf0, 0x11, 0x00


	//----- nvinfo : EIATTR_KPARAM_INFO
	.align		4
.L_13:
        /*0018*/ 	.byte	0x04, 0x17
        /*001a*/ 	.short	(.L_15 - .L_14)
.L_14:
        /*001c*/ 	.word	0x00000000
        /*0020*/ 	.short	0x0006
        /*0022*/ 	.short	0x0030
        /*0024*/ 	.byte	0x00, 0xf4, 0x21, 0x00


	//----- nvinfo : EIATTR_KPARAM_INFO
	.align		4
.L_15:
        /*0028*/ 	.byte	0x04, 0x17
        /*002a*/ 	.short	(.L_17 - .L_16)
.L_16:
        /*002c*/ 	.word	0x00000000
        /*0030*/ 	.short	0x0005
        /*0032*/ 	.short	0x0028
        /*0034*/ 	.byte	0x00, 0xf4, 0x21, 0x00


	//----- nvinfo : EIATTR_KPARAM_INFO
	.align		4
.L_17:
        /*0038*/ 	.byte	0x04, 0x17
        /*003a*/ 	.short	(.L_19 - .L_18)
.L_18:
        /*003c*/ 	.word	0x00000000
        /*0040*/ 	.short	0x0004
        /*0042*/ 	.short	0x0020
        /*0044*/ 	.byte	0x00, 0xf4, 0x21, 0x00


	//----- nvinfo : EIATTR_KPARAM_INFO
	.align		4
.L_19:
        /*0048*/ 	.byte	0x04, 0x17
        /*004a*/ 	.short	(.L_21 - .L_20)
.L_20:
        /*004c*/ 	.word	0x00000000
        /*0050*/ 	.short	0x0003
        /*0052*/ 	.short	0x0018
        /*0054*/ 	.byte	0x00, 0xf4, 0x21, 0x00


	//----- nvinfo : EIATTR_KPARAM_INFO
	.align		4
.L_21:
        /*0058*/ 	.byte	0x04, 0x17
        /*005a*/ 	.short	(.L_23 - .L_22)
.L_22:
        /*005c*/ 	.word	0x00000000
        /*0060*/ 	.short	0x0002
        /*0062*/ 	.short	0x0010
        /*0064*/ 	.byte	0x00, 0xf4, 0x21, 0x00


	//----- nvinfo : EIATTR_KPARAM_INFO
	.align		4
.L_23:
        /*0068*/ 	.byte	0x04, 0x17
        /*006a*/ 	.short	(.L_25 - .L_24)
.L_24:
        /*006c*/ 	.word	0x00000000
        /*0070*/ 	.short	0x0001
        /*0072*/ 	.short	0x0008
        /*0074*/ 	.byte	0x00, 0xf4, 0x21, 0x00


	//----- nvinfo : EIATTR_KPARAM_INFO
	.align		4
.L_25:
        /*0078*/ 	.byte	0x04, 0x17
        /*007a*/ 	.short	(.L_27 - .L_26)
.L_26:
        /*007c*/ 	.word	0x00000000
        /*0080*/ 	.short	0x0000
        /*0082*/ 	.short	0x0000
        /*0084*/ 	.byte	0x00, 0xf4, 0x21, 0x00


	//----- nvinfo : EIATTR_SPARSE_MMA_MASK
	.align		4
.L_27:
        /*0088*/ 	.byte	0x03, 0x50
        /*008a*/ 	.short	0x0000


	//----- nvinfo : EIATTR_MAXREG_COUNT
	.align		4
        /*008c*/ 	.byte	0x03, 0x1b
        /*008e*/ 	.short	0x00ff


	//----- nvinfo : EIATTR_EXIT_INSTR_OFFSETS
	.align		4
        /*0090*/ 	.byte	0x04, 0x1c
        /*0092*/ 	.short	(.L_29 - .L_28)


	//   ....[0]....
.L_28:
        /*0094*/ 	.word	0x000007d0


	//----- nvinfo : EIATTR_REQNTID
	.align		4
.L_29:
        /*0098*/ 	.byte	0x04, 0x10
        /*009a*/ 	.short	(.L_31 - .L_30)
.L_30:
        /*009c*/ 	.word	0x00000080
        /*00a0*/ 	.word	0x00000001
        /*00a4*/ 	.word	0x00000001


	//----- nvinfo : EIATTR_CBANK_PARAM_SIZE
	.align		4
.L_31:
        /*00a8*/ 	.byte	0x03, 0x19
        /*00aa*/ 	.short	0x003c


	//----- nvinfo : EIATTR_PARAM_CBANK
	.align		4
        /*00ac*/ 	.byte	0x04, 0x0a
        /*00ae*/ 	.short	(.L_33 - .L_32)
	.align		4
.L_32:
        /*00b0*/ 	.word	index@(.nv.constant0.triton_poi_fused__native_batch_norm_legit_no_training__unsafe_index_relu_35)
        /*00b4*/ 	.short	0x0210
        /*00b6*/ 	.short	0x003c


	//----- nvinfo : EIATTR_SW_WAR
	.align		4
.L_33:
        /*00b8*/ 	.byte	0x04, 0x36
        /*00ba*/ 	.short	(.L_35 - .L_34)
.L_34:
        /*00bc*/ 	.word	0x00000008
.L_35:


//--------------------- .nv.callgraph             --------------------------
	.section	.nv.callgraph,"",@"SHT_CUDA_CALLGRAPH"
	.align	4
	.sectionentsize	8
	.align		4
        /*0000*/ 	.word	0x00000000
	.align		4
        /*0004*/ 	.word	0xffffffff
	.align		4
        /*0008*/ 	.word	0x00000000
	.align		4
        /*000c*/ 	.word	0xfffffffe
	.align		4
        /*0010*/ 	.word	0x00000000
	.align		4
        /*0014*/ 	.word	0xfffffffd
	.align		4
        /*0018*/ 	.word	0x00000000
	.align		4
        /*001c*/ 	.word	0xfffffffc


//--------------------- .nv.constant4             --------------------------
	.section	.nv.constant4,"a",@progbits
	.align	8
	.align		8
.nv.constant4:
        /*0000*/ 	.dword	_$_str
	.align		8
        /*0008*/ 	.dword	_$_str_$_2


//--------------------- .text.triton_poi_fused__native_batch_norm_legit_no_training__unsafe_index_relu_35 --------------------------
	.section	.text.triton_poi_fused__native_batch_norm_legit_no_training__unsafe_index_relu_35,"ax",@progbits
	.align	128
        .global         triton_poi_fused__native_batch_norm_legit_no_training__unsafe_index_relu_35
        .type           triton_poi_fused__native_batch_norm_legit_no_training__unsafe_index_relu_35,@function
        .size           triton_poi_fused__native_batch_norm_legit_no_training__unsafe_index_relu_35,(.L_x_1 - triton_poi_fused__native_batch_norm_legit_no_training__unsafe_index_relu_35)
        .other          triton_poi_fused__native_batch_norm_legit_no_training__unsafe_index_relu_35,@"STO_CUDA_ENTRY STV_DEFAULT"
triton_poi_fused__native_batch_norm_legit_no_training__unsafe_index_relu_35:
.text.triton_poi_fused__native_batch_norm_legit_no_training__unsafe_index_relu_35:
[----:B------:R-:W-:Y:S01]  /*0000*/  LDC R1, c[0x0][0x28] ;  /* 0x00000a00ff017b82 */ /* 0x000fe20000000800 */
[----:B------:R-:W1:Y:S07]  /*0010*/  S2R R0, SR_TID.X ;  /* 0x0000000000007919 */ /* 0x000e6e0000002100 */
[----:B------:R-:W2:Y:S01]  /*0020*/  LDC.64 R4, c[0x0][0x210] ;  /* 0x00008400ff047b82 */ /* 0x000ea20000000a00 */
[----:B------:R-:W-:Y:S01]  /*0030*/  ULDC.64 UR4, c[0x0][0x208] ;  /* 0x0000820000047ab9 */ /* 0x000fe20000000a00 */
[----:B------:R-:W-:Y:S01]  /*0040*/  ULDC.64 UR6, c[0x0][0x218] ;  /* 0x0000860000067ab9 */ /* 0x000fe20000000a00 */
[----:B------:R-:W3:Y:S05]  /*0050*/  S2R R7, SR_CTAID.X ;  /* 0x0000000000077919 */ /* 0x000eea0000002500 */
[----:B------:R-:W4:Y:S01]  /*0060*/  LDC.64 R16, c[0x0][0x228] ;  /* 0x00008a00ff107b82 */ /* 0x000f220000000a00 */
[----:B-1----:R-:W-:Y:S01]  /*0070*/  IMAD.SHL.U32 R0, R0, 0x4, RZ ;  /* 0x0000000400007824 */ /* 0x002fe200078e00ff */
[----:B---3--:R-:W-:-:S04]  /*0080*/  SHF.R.S32.HI R15, RZ, 0x16, R7 ;  /* 0x00000016ff0f7819 */ /* 0x008fc80000011407 */
[----:B------:R-:W-:-:S05]  /*0090*/  LOP3.LUT R0, R0, 0x1fc, RZ, 0xc0, !PT ;  /* 0x000001fc00007812 */ /* 0x000fca00078ec0ff */
[----:B------:R-:W-:-:S05]  /*00a0*/  IMAD R0, R7, 0x200, R0 ;  /* 0x0000020007007824 */ /* 0x000fca00078e0200 */
[----:B------:R-:W-:-:S04]  /*00b0*/  SHF.R.S32.HI R13, RZ, 0x1f, R0 ;  /* 0x0000001fff0d7819 */ /* 0x000fc80000011400 */
[----:B------:R-:W-:-:S04]  /*00c0*/  LEA.HI R6, R13, R0, RZ, 0x3 ;  /* 0x000000000d067211 */ /* 0x000fc800078f18ff */
[----:B------:R-:W-:-:S04]  /*00d0*/  SHF.R.S32.HI R2, RZ, 0x3, R6 ;  /* 0x00000003ff027819 */ /* 0x000fc80000011406 */
[----:B------:R-:W-:-:S04]  /*00e0*/  LEA.HI R3, R2, R2, RZ, 0x3 ;  /* 0x0000000202037211 */ /* 0x000fc800078f18ff */
[----:B------:R-:W-:-:S05]  /*00f0*/  LOP3.LUT R3, R3, 0xfffffff8, RZ, 0xc0, !PT ;  /* 0xfffffff803037812 */ /* 0x000fca00078ec0ff */
[----:B------:R-:W-:-:S04]  /*0100*/  IMAD.IADD R3, R2, 0x1, -R3 ;  /* 0x0000000102037824 */ /* 0x000fc800078e0a03 */
[----:B--2---:R-:W-:Y:S01]  /*0110*/  IMAD.WIDE R2, R3, 0x8, R4 ;  /* 0x0000000803027825 */ /* 0x004fe200078e0204 */
[----:B------:R-:W-:Y:S02]  /*0120*/  LOP3.LUT R7, R6, 0xfffffff8, RZ, 0xc0, !PT ;  /* 0xfffffff806077812 */ /* 0x000fe400078ec0ff */
[----:B------:R-:W-:Y:S01]  /*0130*/  SGXT R15, R15, 0x1 ;  /* 0x000000010f0f781a */ /* 0x000fe20000000200 */
[C---:B------:R-:W-:Y:S02]  /*0140*/  VIADD R6, R0.reuse, 0x2 ;  /* 0x0000000200067836 */ /* 0x040fe40000000000 */
[----:B------:R-:W2:Y:S01]  /*0150*/  LDG.E.EL.64 R2, desc[UR4][R2.64] ;  /* 0x0000000402027981 */ /* 0x000ea2000c2e1b00 */
[----:B------:R-:W-:Y:S02]  /*0160*/  IMAD.IADD R7, R0, 0x1, -R7 ;  /* 0x0000000100077824 */ /* 0x000fe400078e0a07 */
[----:B------:R-:W-:Y:S02]  /*0170*/  LEA.HI R10, R15, R6, RZ, 0x3 ;  /* 0x000000060f0a7211 */ /* 0x000fe400078f18ff */
[----:B------:R-:W-:-:S02]  /*0180*/  IMAD.WIDE R8, R7, 0x8, R4 ;  /* 0x0000000807087825 */ /* 0x000fc400078e0204 */
[----:B------:R-:W-:-:S04]  /*0190*/  LOP3.LUT R7, R10, 0xfffffff8, RZ, 0xc0, !PT ;  /* 0xfffffff80a077812 */ /* 0x000fc800078ec0ff */
[----:B------:R-:W3:Y:S01]  /*01a0*/  LDG.E.EL.128 R8, desc[UR4][R8.64] ;  /* 0x0000000408087981 */ /* 0x000ee2000c2e1d00 */
[----:B------:R-:W-:-:S04]  /*01b0*/  IMAD.IADD R7, R6, 0x1, -R7 ;  /* 0x0000000106077824 */ /* 0x000fc800078e0a07 */
[----:B------:R-:W-:-:S06]  /*01c0*/  IMAD.WIDE R4, R7, 0x8, R4 ;  /* 0x0000000807047825 */ /* 0x000fcc00078e0204 */
[----:B------:R-:W5:Y:S01]  /*01d0*/  LDG.E.EL.128 R4, desc[UR4][R4.64] ;  /* 0x0000000404047981 */ /* 0x000f62000c2e1d00 */
[----:B------:R-:W-:-:S04]  /*01e0*/  LEA.HI R15, R15, R0, RZ, 0x6 ;  /* 0x000000000f0f7211 */ /* 0x000fc800078f30ff */
[--C-:B------:R-:W-:Y:S02]  /*01f0*/  SHF.R.S32.HI R14, RZ, 0x6, R15.reuse ;  /* 0x00000006ff0e7819 */ /* 0x100fe4000001140f */
[----:B------:R-:W-:-:S04]  /*0200*/  SHF.R.S32.HI R15, RZ, 0x1f, R15 ;  /* 0x0000001fff0f7819 */ /* 0x000fc8000001140f */
[----:B------:R-:W-:-:S04]  /*0210*/  LEA.HI R15, R15, R14, RZ, 0x8 ;  /* 0x0000000e0f0f7211 */ /* 0x000fc800078f40ff */
[----:B------:R-:W-:-:S05]  /*0220*/  LOP3.LUT R15, R15, 0xffffff00, RZ, 0xc0, !PT ;  /* 0xffffff000f0f7812 */ /* 0x000fca00078ec0ff */
[----:B------:R-:W-:-:S04]  /*0230*/  IMAD.IADD R15, R14, 0x1, -R15 ;  /* 0x000000010e0f7824 */ /* 0x000fc800078e0a0f */
[----:B----4-:R-:W-:-:S05]  /*0240*/  IMAD.WIDE R18, R15, 0x4, R16 ;  /* 0x000000040f127825 */ /* 0x010fca00078e0210 */
[----:B------:R1:W4:Y:S01]  /*0250*/  LDG.E.EL R12, desc[UR4][R18.64] ;  /* 0x00000004120c7981 */ /* 0x000322000c2e1900 */
[----:B--2---:R-:W-:-:S04]  /*0260*/  SHF.R.U32.HI R17, RZ, 0x1d, R3 ;  /* 0x0000001dff117819 */ /* 0x004fc80000011603 */
[----:B------:R-:W-:-:S04]  /*0270*/  LOP3.LUT R17, R17, 0x4, RZ, 0xc0, !PT ;  /* 0x0000000411117812 */ /* 0x000fc800078ec0ff */
[----:B------:R-:W-:-:S05]  /*0280*/  IADD3 R20, P0, R2, R17, RZ ;  /* 0x0000001102147210 */ /* 0x000fca0007f1e0ff */
[----:B------:R-:W-:Y:S01]  /*0290*/  IMAD.X R23, RZ, RZ, R3, P0 ;  /* 0x000000ffff177224 */ /* 0x000fe200000e0603 */
[----:B---3--:R-:W-:Y:S01]  /*02a0*/  SHF.R.U32.HI R21, RZ, 0x1b, R9 ;  /* 0x0000001bff157819 */ /* 0x008fe20000011609 */
[----:B------:R-:W2:Y:S01]  /*02b0*/  LDC.64 R2, c[0x0][0x220] ;  /* 0x00008800ff027b82 */ /* 0x000ea20000000a00 */
[----:B------:R-:W-:Y:S02]  /*02c0*/  SHF.R.U32.HI R16, RZ, 0x1b, R11 ;  /* 0x0000001bff107819 */ /* 0x000fe4000001160b */
[C---:B-1----:R-:W-:Y:S01]  /*02d0*/  SHF.L.U64.HI R18, R20.reuse, 0x4, R23 ;  /* 0x0000000414127819 */ /* 0x042fe20000010217 */
[----:B------:R-:W-:Y:S01]  /*02e0*/  IMAD.SHL.U32 R20, R20, 0x10, RZ ;  /* 0x0000001014147824 */ /* 0x000fe200078e00ff */
[----:B------:R-:W-:Y:S02]  /*02f0*/  LEA R22, P0, R8, UR6, 0x2 ;  /* 0x0000000608167c11 */ /* 0x000fe4000f8010ff */
[----:B------:R-:W-:Y:S02]  /*0300*/  LEA R17, P1, R10, UR6, 0x2 ;  /* 0x000000060a117c11 */ /* 0x000fe4000f8210ff */
[----:B------:R-:W-:-:S02]  /*0310*/  LOP3.LUT R21, R21, 0x10, RZ, 0xc0, !PT ;  /* 0x0000001015157812 */ /* 0x000fc400078ec0ff */
[----:B------:R-:W-:Y:S02]  /*0320*/  LOP3.LUT R16, R16, 0x10, RZ, 0xc0, !PT ;  /* 0x0000001010107812 */ /* 0x000fe400078ec0ff */
[----:B------:R-:W-:Y:S02]  /*0330*/  LEA.HI.X R9, R8, UR7, R9, 0x2, P0 ;  /* 0x0000000708097c11 */ /* 0x000fe400080f1409 */
[----:B------:R-:W-:Y:S02]  /*0340*/  LEA.HI.X R11, R10, UR7, R11, 0x2, P1 ;  /* 0x000000070a0b7c11 */ /* 0x000fe400088f140b */
[----:B------:R-:W-:Y:S02]  /*0350*/  IADD3 R8, P0, P1, R20, R22, R21 ;  /* 0x0000001614087210 */ /* 0x000fe4000791e015 */
[----:B-----5:R-:W-:Y:S02]  /*0360*/  LEA R19, P4, R4, UR6, 0x2 ;  /* 0x0000000604137c11 */ /* 0x020fe4000f8810ff */
[----:B------:R-:W-:-:S02]  /*0370*/  LEA R21, P5, R6, UR6, 0x2 ;  /* 0x0000000606157c11 */ /* 0x000fc4000f8a10ff */
[----:B------:R-:W-:Y:S02]  /*0380*/  IADD3 R10, P2, P3, R20, R17, R16 ;  /* 0x00000011140a7210 */ /* 0x000fe40007b5e010 */
[--C-:B------:R-:W-:Y:S02]  /*0390*/  SHF.R.U32.HI R16, RZ, 0x1b, R5.reuse ;  /* 0x0000001bff107819 */ /* 0x100fe40000011605 */
[----:B------:R-:W-:Y:S02]  /*03a0*/  LEA.HI.X R17, R4, UR7, R5, 0x2, P4 ;  /* 0x0000000704117c11 */ /* 0x000fe4000a0f1405 */
[--C-:B------:R-:W-:Y:S01]  /*03b0*/  SHF.R.U32.HI R22, RZ, 0x1b, R7.reuse ;  /* 0x0000001bff167819 */ /* 0x100fe20000011607 */
[----:B------:R-:W1:Y:S01]  /*03c0*/  LDC.64 R4, c[0x0][0x230] ;  /* 0x00008c00ff047b82 */ /* 0x000e620000000a00 */
[----:B------:R-:W-:Y:S02]  /*03d0*/  LEA.HI.X R23, R6, UR7, R7, 0x2, P5 ;  /* 0x0000000706177c11 */ /* 0x000fe4000a8f1407 */
[----:B------:R-:W-:-:S02]  /*03e0*/  LOP3.LUT R16, R16, 0x10, RZ, 0xc0, !PT ;  /* 0x0000001010107812 */ /* 0x000fc400078ec0ff */
[----:B------:R-:W-:-:S03]  /*03f0*/  LOP3.LUT R22, R22, 0x10, RZ, 0xc0, !PT ;  /* 0x0000001016167812 */ /* 0x000fc600078ec0ff */
[----:B------:R-:W3:Y:S01]  /*0400*/  LDC.64 R6, c[0x0][0x238] ;  /* 0x00008e00ff067b82 */ /* 0x000ee20000000a00 */
[----:B------:R-:W-:Y:S02]  /*0410*/  IADD3 R16, P4, P5, R20, R19, R16 ;  /* 0x0000001314107210 */ /* 0x000fe40007d9e010 */
[----:B------:R-:W-:Y:S02]  /*0420*/  IADD3.X R9, R18, R9, RZ, P0, P1 ;  /* 0x0000000912097210 */ /* 0x000fe400007e24ff */
[----:B------:R-:W-:Y:S01]  /*0430*/  IADD3 R20, P0, P1, R20, R21, R22 ;  /* 0x0000001514147210 */ /* 0x000fe2000791e016 */
[----:B------:R-:W-:Y:S01]  /*0440*/  IMAD.SHL.U32 R19, R14, 0x10, RZ ;  /* 0x000000100e137824 */ /* 0x000fe200078e00ff */
[C---:B------:R-:W-:Y:S02]  /*0450*/  IADD3.X R11, R18.reuse, R11, RZ, P2, P3 ;  /* 0x0000000b120b7210 */ /* 0x040fe400017e64ff */
[C---:B------:R-:W-:Y:S02]  /*0460*/  IADD3.X R17, R18.reuse, R17, RZ, P4, P5 ;  /* 0x0000001112117210 */ /* 0x040fe400027ea4ff */
[----:B------:R-:W-:Y:S01]  /*0470*/  IADD3.X R21, R18, R23, RZ, P0, P1 ;  /* 0x0000001712157210 */ /* 0x000fe200007e24ff */
[----:B--2---:R-:W-:-:S04]  /*0480*/  IMAD.WIDE R2, R15, 0x4, R2 ;  /* 0x000000040f027825 */ /* 0x004fc800078e0202 */
[C---:B------:R-:W-:Y:S02]  /*0490*/  IMAD.WIDE R8, R19.reuse, 0x4, R8 ;  /* 0x0000000413087825 */ /* 0x040fe400078e0208 */
[----:B------:R-:W2:Y:S02]  /*04a0*/  LDG.E.EL R3, desc[UR4][R2.64] ;  /* 0x0000000402037981 */ /* 0x000ea4000c2e1900 */
[C---:B------:R-:W-:Y:S02]  /*04b0*/  IMAD.WIDE R10, R19.reuse, 0x4, R10 ;  /* 0x00000004130a7825 */ /* 0x040fe400078e020a */
[----:B------:R5:W2:Y:S02]  /*04c0*/  LDG.E.EL R8, desc[UR4][R8.64] ;  /* 0x0000000408087981 */ /* 0x000aa4000c2e1900 */
[C---:B------:R-:W-:Y:S02]  /*04d0*/  IMAD.WIDE R20, R19.reuse, 0x4, R20 ;  /* 0x0000000413147825 */ /* 0x040fe400078e0214 */
[----:B------:R-:W2:Y:S02]  /*04e0*/  LDG.E.EL R10, desc[UR4][R10.64] ;  /* 0x000000040a0a7981 */ /* 0x000ea4000c2e1900 */
[----:B------:R-:W-:-:S02]  /*04f0*/  IMAD.WIDE R16, R19, 0x4, R16 ;  /* 0x0000000413107825 */ /* 0x000fc400078e0210 */
[----:B------:R-:W2:Y:S02]  /*0500*/  LDG.E.EL R20, desc[UR4][R20.64] ;  /* 0x0000000414147981 */ /* 0x000ea4000c2e1900 */
[C---:B-1----:R-:W-:Y:S02]  /*0510*/  IMAD.WIDE R4, R15.reuse, 0x4, R4 ;  /* 0x000000040f047825 */ /* 0x042fe400078e0204 */
[----:B------:R-:W2:Y:S02]  /*0520*/  LDG.E.EL R16, desc[UR4][R16.64] ;  /* 0x0000000410107981 */ /* 0x000ea4000c2e1900 */
[----:B---3--:R-:W-:Y:S02]  /*0530*/  IMAD.WIDE R14, R15, 0x4, R6 ;  /* 0x000000040f0e7825 */ /* 0x008fe400078e0206 */
[----:B------:R1:W3:Y:S04]  /*0540*/  LDG.E.EL R6, desc[UR4][R4.64] ;  /* 0x0000000404067981 */ /* 0x0002e8000c2e1900 */
[----:B------:R-:W3:Y:S01]  /*0550*/  LDG.E.EL R7, desc[UR4][R14.64] ;  /* 0x000000040e077981 */ /* 0x000ee2000c2e1900 */
[----:B----4-:R-:W-:-:S04]  /*0560*/  FADD R12, R12, 9.9999997473787516356e-06 ;  /* 0x3727c5ac0c0c7421 */ /* 0x010fc80000000000 */
[----:B------:R-:W4:Y:S01]  /*0570*/  MUFU.SQRT R18, R12 ;  /* 0x0000000c00127308 */ /* 0x000f220000002000 */
[----:B0----5:R-:W-:Y:S01]  /*0580*/  IMAD.MOV.U32 R9, RZ, RZ, 0x3e800000 ;  /* 0x3e800000ff097424 */ /* 0x021fe200078e00ff */
[----:B-1----:R-:W0:Y:S01]  /*0590*/  LDC.64 R4, c[0x0][0x240] ;  /* 0x00009000ff047b82 */ /* 0x002e220000000a00 */
[C---:B----4-:R-:W-:Y:S02]  /*05a0*/  FSETP.GT.AND P0, PT, R18.reuse, 8.50705917302346158658e+37, PT ;  /* 0x7e8000001200780b */ /* 0x050fe40003f04000 */
[----:B------:R-:W-:-:S11]  /*05b0*/  FSETP.GEU.AND P1, PT, R18, 1.175494350822287508e-38, PT ;  /* 0x008000001200780b */ /* 0x000fd60003f2e000 */
[----:B------:R-:W-:-:S04]  /*05c0*/  @P0 FMUL R18, R18, 0.25 ;  /* 0x3e80000012120820 */ /* 0x000fc80000400000 */
[----:B------:R-:W-:-:S06]  /*05d0*/  @!P1 FMUL R18, R18, 16777216 ;  /* 0x4b80000012129820 */ /* 0x000fcc0000400000 */
[----:B------:R-:W1:Y:S01]  /*05e0*/  MUFU.RCP R18, R18 ;  /* 0x0000001200127308 */ /* 0x000e620000001000 */
[----:B------:R-:W-:Y:S02]  /*05f0*/  FSEL R9, R9, 1, P0 ;  /* 0x3f80000009097808 */ /* 0x000fe40000000000 */
[----:B------:R-:W-:-:S03]  /*0600*/  LEA.HI R13, R13, R0, RZ, 0xe ;  /* 0x000000000d0d7211 */ /* 0x000fc600078f70ff */
[----:B------:R-:W-:Y:S02]  /*0610*/  @!P1 FMUL R9, R9, 16777216 ;  /* 0x4b80000009099820 */ /* 0x000fe40000400000 */
[C---:B------:R-:W-:Y:S02]  /*0620*/  IMAD.SHL.U32 R2, R13.reuse, 0x2, RZ ;  /* 0x000000020d027824 */ /* 0x040fe400078e00ff */
[----:B-1----:R-:W-:Y:S01]  /*0630*/  FMUL R9, R18, R9 ;  /* 0x0000000912097220 */ /* 0x002fe20000400000 */
[----:B------:R-:W-:Y:S02]  /*0640*/  LOP3.LUT R13, R13, 0xffffc000, RZ, 0xc0, !PT ;  /* 0xffffc0000d0d7812 */ /* 0x000fe400078ec0ff */
[----:B------:R-:W-:-:S04]  /*0650*/  LOP3.LUT R2, R2, 0xffff8000, RZ, 0xc0, !PT ;  /* 0xffff800002027812 */ /* 0x000fc800078ec0ff */
[----:B------:R-:W-:-:S05]  /*0660*/  IADD3 R13, R2, R0, -R13 ;  /* 0x00000000020d7210 */ /* 0x000fca0007ffe80d */
[----:B0-----:R-:W-:-:S04]  /*0670*/  IMAD.WIDE R4, R13, 0x4, R4 ;  /* 0x000000040d047825 */ /* 0x001fc800078e0204 */
[C---:B--2---:R-:W-:Y:S01]  /*0680*/  FADD R8, -R3.reuse, R8 ;  /* 0x0000000803087221 */ /* 0x044fe20000000100 */
[C---:B------:R-:W-:Y:S01]  /*0690*/  FADD R10, -R3.reuse, R10 ;  /* 0x0000000a030a7221 */ /* 0x040fe20000000100 */
[C---:B------:R-:W-:Y:S01]  /*06a0*/  FADD R20, -R3.reuse, R20 ;  /* 0x0000001403147221 */ /* 0x040fe20000000100 */
[----:B------:R-:W-:-:S03]  /*06b0*/  FADD R16, -R3, R16 ;  /* 0x0000001003107221 */ /* 0x000fc60000000100 */
[C---:B------:R-:W-:Y:S01]  /*06c0*/  FMUL R20, R9.reuse, R20 ;  /* 0x0000001409147220 */ /* 0x040fe20000400000 */
[C---:B------:R-:W-:Y:S01]  /*06d0*/  FMUL R10, R9.reuse, R10 ;  /* 0x0000000a090a7220 */ /* 0x040fe20000400000 */
[C---:B------:R-:W-:Y:S01]  /*06e0*/  FMUL R8, R9.reuse, R8 ;  /* 0x0000000809087220 */ /* 0x040fe20000400000 */
[----:B------:R-:W-:Y:S01]  /*06f0*/  FMUL R16, R9, R16 ;  /* 0x0000001009107220 */ /* 0x000fe20000400000 */
[----:B---3--:R-:W-:-:S03]  /*0700*/  FFMA R20, R6, R20, R7 ;  /* 0x0000001406147223 */ /* 0x008fc60000000007 */
[C-C-:B------:R-:W-:Y:S01]  /*0710*/  FFMA R16, R6.reuse, R16, R7.reuse ;  /* 0x0000001006107223 */ /* 0x140fe20000000007 */
[C-C-:B------:R-:W-:Y:S01]  /*0720*/  FFMA R10, R6.reuse, R10, R7.reuse ;  /* 0x0000000a060a7223 */ /* 0x140fe20000000007 */
[----:B------:R-:W-:Y:S01]  /*0730*/  FFMA R8, R6, R8, R7 ;  /* 0x0000000806087223 */ /* 0x000fe20000000007 */
[----:B------:R-:W-:Y:S02]  /*0740*/  FSETP.GEU.AND P0, PT, R20, RZ, PT ;  /* 0x000000ff1400720b */ /* 0x000fe40003f0e000 */
[----:B------:R-:W-:Y:S02]  /*0750*/  FSETP.GEU.AND P1, PT, R16, RZ, PT ;  /* 0x000000ff1000720b */ /* 0x000fe40003f2e000 */
[----:B------:R-:W-:Y:S02]  /*0760*/  FSETP.GEU.AND P2, PT, R10, RZ, PT ;  /* 0x000000ff0a00720b */ /* 0x000fe40003f4e000 */
[----:B------:R-:W-:Y:S02]  /*0770*/  FSETP.GEU.AND P3, PT, R8, RZ, PT ;  /* 0x000000ff0800720b */ /* 0x000fe40003f6e000 */
[----:B------:R-:W-:-:S02]  /*0780*/  SEL R15, R20, RZ, P0 ;  /* 0x000000ff140f7207 */ /* 0x000fc40000000000 */
[----:B------:R-:W-:Y:S02]  /*0790*/  SEL R14, R16, RZ, P1 ;  /* 0x000000ff100e7207 */ /* 0x000fe40000800000 */
[----:B------:R-:W-:Y:S02]  /*07a0*/  SEL R13, R10, RZ, P2 ;  /* 0x000000ff0a0d7207 */ /* 0x000fe40001000000 */
[----:B------:R-:W-:-:S05]  /*07b0*/  SEL R12, R8, RZ, P3 ;  /* 0x000000ff080c7207 */ /* 0x000fca0001800000 */
[----:B------:R-:W-:Y:S01]  /*07c0*/  STG.E.128 desc[UR4][R4.64], R12 ;  /* 0x0000000c04007986 */ /* 0x000fe2000c101d04 */
[----:B------:R-:W-:Y:S05]  /*07d0*/  EXIT ;  /* 0x000000000000794d */ /* 0x000fea0003800000 */
.L_x_0:
[----:B------:R-:W-:-:S00]  /*07e0*/  BRA `(.L_x_0) ;  /* 0xfffffffc00fc7947 */ /* 0x000fc0000383ffff */
[----:B------:R-:W-:-:S00]  /*07f0*/  NOP ;  /* 0x0000000000007918 */ /* 0x000fc00000000000 */
        /* <DEDUP_REMOVED lines=8> */
.L_x_1:


//--------------------- .nv.global.init           --------------------------
	.section	.nv.global.init,"aw",@progbits
.nv.global.init:
	.type		_$_str,@object
	.size		_$_str,(_$_str_$_2 - _$_str)
_$_str:
        /*0000*/ 	.byte	0x5f, 0x5f, 0x43, 0x55, 0x44, 0x41, 0x5f, 0x46, 0x54, 0x5a, 0x00
	.type		_$_str_$_2,@object
	.size		_$_str_$_2,(.L_1 - _$_str_$_2)
_$_str_$_2:
        /*000b*/ 	.byte	0x5f, 0x5f, 0x43, 0x55, 0x44, 0x41, 0x5f, 0x50, 0x52, 0x45, 0x43, 0x5f, 0x53, 0x51, 0x52, 0x54
        /*001b*/ 	.byte	0x00
.L_1:


//--------------------- .nv.constant0.triton_poi_fused__native_batch_norm_legit_no_training__unsafe_index_relu_35 --------------------------
	.section	.nv.constant0.triton_poi_fused__native_batch_norm_legit_no_training__unsafe_index_relu_35,"a",@progbits
	.sectionflags	@""
	.align	4
.nv.constant0.triton_poi_fused__native_batch_norm_legit_no_training__unsafe_index_relu_35:
	.zero		588
